//
// Generated by NVIDIA NVVM Compiler
//
// Compiler Build ID: CL-36424714
// Cuda compilation tools, release 13.0, V13.0.88
// Based on NVVM 20.0.0
//

.version 9.0
.target sm_100
.address_size 64

	// .globl	_Z15cudaGridBitonicPfii
.extern .shared .align 16 .b8 s_mem[];

.visible .entry _Z15cudaGridBitonicPfii(
	.param .u64 .ptr .align 1 _Z15cudaGridBitonicPfii_param_0,
	.param .u32 _Z15cudaGridBitonicPfii_param_1,
	.param .u32 _Z15cudaGridBitonicPfii_param_2
)
{
	.reg .pred 	%p<3>;
	.reg .b32 	%r<17>;
	.reg .b32 	%f<7>;
	.reg .b64 	%rd<7>;

	ld.param.u64 	%rd3, [_Z15cudaGridBitonicPfii_param_0];
	ld.param.u32 	%r3, [_Z15cudaGridBitonicPfii_param_1];
	ld.param.u32 	%r4, [_Z15cudaGridBitonicPfii_param_2];
	cvta.to.global.u64 	%rd4, %rd3;
	mov.u32 	%r5, %ctaid.x;
	mov.u32 	%r6, %ntid.x;
	shr.u32 	%r7, %r3, 31;
	add.s32 	%r8, %r3, %r7;
	shr.s32 	%r9, %r8, 1;
	mov.u32 	%r10, %tid.x;
	mad.lo.s32 	%r11, %r5, %r6, %r10;
	mul.wide.u32 	%rd5, %r11, 4;
	add.s64 	%rd1, %rd4, %rd5;
	ld.global.f32 	%f3, [%rd1];
	shl.b32 	%r12, %r10, 2;
	mov.u32 	%r13, s_mem;
	add.s32 	%r1, %r13, %r12;
	st.shared.f32 	[%r1], %f3;
	add.s32 	%r14, %r9, %r11;
	mul.wide.u32 	%rd6, %r14, 4;
	add.s64 	%rd2, %rd4, %rd6;
	ld.global.f32 	%f4, [%rd2];
	shl.b32 	%r15, %r6, 2;
	add.s32 	%r2, %r1, %r15;
	st.shared.f32 	[%r2], %f4;
	bar.sync 	0;
	ld.shared.f32 	%f1, [%r1];
	ld.shared.f32 	%f2, [%r2];
	setp.gt.f32 	%p1, %f1, %f2;
	selp.u32 	%r16, 1, 0, %p1;
	setp.ne.s32 	%p2, %r4, %r16;
	@%p2 bra 	$L__BB0_2;
	st.shared.f32 	[%r1], %f2;
	st.shared.f32 	[%r2], %f1;
$L__BB0_2:
	bar.sync 	0;
	ld.shared.f32 	%f5, [%r1];
	st.global.f32 	[%rd1], %f5;
	ld.shared.f32 	%f6, [%r2];
	st.global.f32 	[%rd2], %f6;
	ret;

}
	// .globl	_Z16cudaBlockBitonicPfiii
.visible .entry _Z16cudaBlockBitonicPfiii(
	.param .u64 .ptr .align 1 _Z16cudaBlockBitonicPfiii_param_0,
	.param .u32 _Z16cudaBlockBitonicPfiii_param_1,
	.param .u32 _Z16cudaBlockBitonicPfiii_param_2,
	.param .u32 _Z16cudaBlockBitonicPfiii_param_3
)
{
	.reg .pred 	%p<17>;
	.reg .b32 	%r<93>;
	.reg .b32 	%f<13>;
	.reg .b64 	%rd<7>;

	ld.param.u64 	%rd3, [_Z16cudaBlockBitonicPfiii_param_0];
	ld.param.u32 	%r30, [_Z16cudaBlockBitonicPfiii_param_1];
	ld.param.u32 	%r31, [_Z16cudaBlockBitonicPfiii_param_2];
	ld.param.u32 	%r32, [_Z16cudaBlockBitonicPfiii_param_3];
	cvta.to.global.u64 	%rd4, %rd3;
	mov.u32 	%r1, %ctaid.x;
	mov.u32 	%r33, %ntid.x;
	mul.lo.s32 	%r34, %r33, %r1;
	shl.b32 	%r35, %r34, 1;
	mov.u32 	%r2, %tid.x;
	add.s32 	%r36, %r35, %r2;
	mul.wide.u32 	%rd5, %r36, 4;
	add.s64 	%rd1, %rd4, %rd5;
	ld.global.f32 	%f9, [%rd1];
	shl.b32 	%r37, %r2, 2;
	mov.u32 	%r38, s_mem;
	add.s32 	%r3, %r38, %r37;
	st.shared.f32 	[%r3], %f9;
	add.s32 	%r39, %r36, %r33;
	mul.wide.u32 	%rd6, %r39, 4;
	add.s64 	%rd2, %rd4, %rd6;
	ld.global.f32 	%f10, [%rd2];
	shl.b32 	%r40, %r33, 2;
	add.s32 	%r4, %r3, %r40;
	st.shared.f32 	[%r4], %f10;
	bar.sync 	0;
	setp.ne.s32 	%p1, %r32, -1;
	@%p1 bra 	$L__BB1_14;
	setp.lt.s32 	%p8, %r30, 2;
	@%p8 bra 	$L__BB1_21;
	shr.u32 	%r60, %r30, 31;
	add.s32 	%r61, %r30, %r60;
	shr.s32 	%r5, %r61, 1;
	mov.b32 	%r90, 1;
$L__BB1_3:
	setp.ne.s32 	%p9, %r31, 1;
	shl.b32 	%r7, %r90, 1;
	add.s32 	%r62, %r90, -1;
	not.b32 	%r63, %r90;
	and.b32  	%r64, %r63, %r62;
	popc.b32 	%r65, %r64;
	shr.u32 	%r8, %r2, %r65;
	@%p9 bra 	$L__BB1_5;
	xor.b32  	%r67, %r8, %r1;
	not.b32 	%r68, %r67;
	and.b32  	%r88, %r68, 1;
	bra.uni 	$L__BB1_6;
$L__BB1_5:
	xor.b32  	%r66, %r8, %r1;
	and.b32  	%r88, %r66, 1;
$L__BB1_6:
	and.b32  	%r70, %r62, %r2;
	mad.lo.s32 	%r71, %r8, %r7, %r70;
	shl.b32 	%r72, %r71, 2;
	add.s32 	%r12, %r38, %r72;
	ld.shared.f32 	%f1, [%r12];
	shl.b32 	%r74, %r90, 2;
	add.s32 	%r13, %r12, %r74;
	ld.shared.f32 	%f2, [%r13];
	setp.gt.f32 	%p10, %f1, %f2;
	selp.u32 	%r75, 1, 0, %p10;
	setp.ne.s32 	%p11, %r88, %r75;
	@%p11 bra 	$L__BB1_8;
	st.shared.f32 	[%r12], %f2;
	st.shared.f32 	[%r13], %f1;
$L__BB1_8:
	setp.lt.s32 	%p12, %r90, 2;
	@%p12 bra 	$L__BB1_13;
	mov.u32 	%r89, %r7;
$L__BB1_10:
	shr.u32 	%r16, %r90, 1;
	shr.s32 	%r89, %r89, 1;
	not.b32 	%r76, %r16;
	add.s32 	%r77, %r16, -1;
	and.b32  	%r78, %r76, %r77;
	popc.b32 	%r79, %r78;
	shr.u32 	%r80, %r2, %r79;
	and.b32  	%r81, %r77, %r2;
	mad.lo.s32 	%r82, %r80, %r89, %r81;
	bar.sync 	0;
	shl.b32 	%r83, %r82, 2;
	add.s32 	%r18, %r38, %r83;
	ld.shared.f32 	%f3, [%r18];
	shl.b32 	%r85, %r16, 2;
	add.s32 	%r19, %r18, %r85;
	ld.shared.f32 	%f4, [%r19];
	setp.gt.f32 	%p13, %f3, %f4;
	selp.u32 	%r86, 1, 0, %p13;
	setp.ne.s32 	%p14, %r88, %r86;
	@%p14 bra 	$L__BB1_12;
	st.shared.f32 	[%r18], %f4;
	st.shared.f32 	[%r19], %f3;
$L__BB1_12:
	setp.gt.u32 	%p15, %r90, 3;
	mov.u32 	%r90, %r16;
	@%p15 bra 	$L__BB1_10;
$L__BB1_13:
	bar.sync 	0;
	setp.gt.s32 	%p16, %r7, %r5;
	mov.u32 	%r90, %r7;
	@%p16 bra 	$L__BB1_21;
	bra.uni 	$L__BB1_3;
$L__BB1_14:
	shr.u32 	%r41, %r30, 31;
	add.s32 	%r42, %r30, %r41;
	shr.s32 	%r92, %r42, 1;
	and.b32  	%r91, %r42, -2;
	div.u32 	%r43, %r2, %r92;
	mul.lo.s32 	%r44, %r43, %r92;
	sub.s32 	%r45, %r2, %r44;
	mad.lo.s32 	%r46, %r43, %r91, %r45;
	shl.b32 	%r47, %r46, 2;
	add.s32 	%r22, %r38, %r47;
	ld.shared.f32 	%f5, [%r22];
	shl.b32 	%r49, %r92, 2;
	add.s32 	%r23, %r22, %r49;
	ld.shared.f32 	%f6, [%r23];
	setp.gt.f32 	%p2, %f5, %f6;
	selp.u32 	%r50, 1, 0, %p2;
	setp.ne.s32 	%p3, %r32, %r50;
	@%p3 bra 	$L__BB1_16;
	st.shared.f32 	[%r22], %f6;
	st.shared.f32 	[%r23], %f5;
$L__BB1_16:
	setp.lt.s32 	%p4, %r30, 4;
	@%p4 bra 	$L__BB1_20;
$L__BB1_17:
	shr.u32 	%r26, %r92, 1;
	shr.u32 	%r91, %r91, 1;
	div.u32 	%r51, %r2, %r26;
	mul.lo.s32 	%r52, %r51, %r26;
	sub.s32 	%r53, %r2, %r52;
	mad.lo.s32 	%r54, %r51, %r91, %r53;
	bar.sync 	0;
	shl.b32 	%r55, %r54, 2;
	add.s32 	%r28, %r38, %r55;
	ld.shared.f32 	%f7, [%r28];
	shl.b32 	%r57, %r26, 2;
	add.s32 	%r29, %r28, %r57;
	ld.shared.f32 	%f8, [%r29];
	setp.gt.f32 	%p5, %f7, %f8;
	selp.u32 	%r58, 1, 0, %p5;
	setp.ne.s32 	%p6, %r32, %r58;
	@%p6 bra 	$L__BB1_19;
	st.shared.f32 	[%r28], %f8;
	st.shared.f32 	[%r29], %f7;
$L__BB1_19:
	setp.gt.u32 	%p7, %r92, 3;
	mov.u32 	%r92, %r26;
	@%p7 bra 	$L__BB1_17;
$L__BB1_20:
	bar.sync 	0;
$L__BB1_21:
	ld.shared.f32 	%f11, [%r3];
	st.global.f32 	[%rd1], %f11;
	ld.shared.f32 	%f12, [%r4];
	st.global.f32 	[%rd2], %f12;
	ret;

}


// ===== COMPILED SASS (sm_100) =====

	.target	sm_100

	.elftype	@"ET_EXEC"


//--------------------- .note.nv.tkinfo           --------------------------
	.section	.note.nv.tkinfo,"",@"SHT_NOTE"
	.sectionflags	@"SHF_NOTE_NV_TKINFO"
	.tkinfo
        /*0018*/ 	.word	0x00000002
        /*0030*/ 	.string	""
        /*0030*/ 	.string	"ptxas"
        /*0030*/ 	.string	"Cuda compilation tools, release 13.0, V13.0.88"
        /*0030*/ 	.string	"Build cuda_13.0.r13.0/compiler.36424714_0"
        /*0030*/ 	.string	"-arch sm_100 -m 64 "



//--------------------- .note.nv.cuinfo           --------------------------
	.section	.note.nv.cuinfo,"",@"SHT_NOTE"
	.sectionflags	@"SHF_NOTE_NV_CUINFO"
        /*0018*/ 	.short	0x0002
        /*001a*/ 	.short	0x0064
        /*001c*/ 	.short	0x0082
	.zero		2


//--------------------- .nv.info                  --------------------------
	.section	.nv.info,"",@"SHT_CUDA_INFO"
	.align	4


	//----- nvinfo : EIATTR_REGCOUNT
	.align		4
        /*0000*/ 	.byte	0x04, 0x2f
        /*0002*/ 	.short	(.L_1 - .L_0)
	.align		4
.L_0:
        /*0004*/ 	.word	index@(_Z15cudaGridBitonicPfii)
        /*0008*/ 	.word	0x00000010


	//----- nvinfo : EIATTR_FRAME_SIZE
	.align		4
.L_1:
        /*000c*/ 	.byte	0x04, 0x11
        /*000e*/ 	.short	(.L_3 - .L_2)
	.align		4
.L_2:
        /*0010*/ 	.word	index@(_Z15cudaGridBitonicPfii)
        /*0014*/ 	.word	0x00000000


	//----- nvinfo : EIATTR_REGCOUNT
	.align		4
.L_3:
        /*0018*/ 	.byte	0x04, 0x2f
        /*001a*/ 	.short	(.L_5 - .L_4)
	.align		4
.L_4:
        /*001c*/ 	.word	index@(_Z16cudaBlockBitonicPfiii)
        /*0020*/ 	.word	0x00000017


	//----- nvinfo : EIATTR_FRAME_SIZE
	.align		4
.L_5:
        /*0024*/ 	.byte	0x04, 0x11
        /*0026*/ 	.short	(.L_7 - .L_6)
	.align		4
.L_6:
        /*0028*/ 	.word	index@(_Z16cudaBlockBitonicPfiii)
        /*002c*/ 	.word	0x00000000


	//----- nvinfo : EIATTR_MIN_STACK_SIZE
	.align		4
.L_7:
        /*0030*/ 	.byte	0x04, 0x12
        /*0032*/ 	.short	(.L_9 - .L_8)
	.align		4
.L_8:
        /*0034*/ 	.word	index@(_Z16cudaBlockBitonicPfiii)
        /*0038*/ 	.word	0x00000000


	//----- nvinfo : EIATTR_MIN_STACK_SIZE
	.align		4
.L_9:
        /*003c*/ 	.byte	0x04, 0x12
        /*003e*/ 	.short	(.L_11 - .L_10)
	.align		4
.L_10:
        /*0040*/ 	.word	index@(_Z15cudaGridBitonicPfii)
        /*0044*/ 	.word	0x00000000
.L_11:


//--------------------- .nv.compat                --------------------------
	.section	.nv.compat,"",@"SHT_CUDA_COMPAT_INFO"
	.align	4
        /*0000*/ 	.byte	0x02, 0x09, 0x00, 0x00, 0x02, 0x02, 0x01, 0x00, 0x02, 0x05, 0x05, 0x00, 0x03, 0x07, 0x01, 0x01
        /*0010*/ 	.byte	0x02, 0x03, 0x00, 0x00, 0x02, 0x06, 0x01, 0x00, 0x04, 0x0b, 0x08, 0x00, 0x09, 0x00, 0x00, 0x00
        /*0020*/ 	.byte	0x00, 0x00, 0x00, 0x00


//--------------------- .nv.info._Z16cudaBlockBitonicPfiii --------------------------
	.section	.nv.info._Z16cudaBlockBitonicPfiii,"",@"SHT_CUDA_INFO"
	.sectionflags	@""
	.align	4


	//----- nvinfo : EIATTR_CUDA_API_VERSION
	.align		4
        /*0000*/ 	.byte	0x04, 0x37
        /*0002*/ 	.short	(.L_13 - .L_12)
.L_12:
        /*0004*/ 	.word	0x00000082


	//----- nvinfo : EIATTR_KPARAM_INFO
	.align		4
.L_13:
        /*0008*/ 	.byte	0x04, 0x17
        /*000a*/ 	.short	(.L_15 - .L_14)
.L_14:
        /*000c*/ 	.word	0x00000000
        /*0010*/ 	.short	0x0003
        /*0012*/ 	.short	0x0010
        /*0014*/ 	.byte	0x00, 0xf0, 0x11, 0x00


	//----- nvinfo : EIATTR_KPARAM_INFO
	.align		4
.L_15:
        /*0018*/ 	.byte	0x04, 0x17
        /*001a*/ 	.short	(.L_17 - .L_16)
.L_16:
        /*001c*/ 	.word	0x00000000
        /*0020*/ 	.short	0x0002
        /*0022*/ 	.short	0x000c
        /*0024*/ 	.byte	0x00, 0xf0, 0x11, 0x00


	//----- nvinfo : EIATTR_KPARAM_INFO
	.align		4
.L_17:
        /*0028*/ 	.byte	0x04, 0x17
        /*002a*/ 	.short	(.L_19 - .L_18)
.L_18:
        /*002c*/ 	.word	0x00000000
        /*0030*/ 	.short	0x0001
        /*0032*/ 	.short	0x0008
        /*0034*/ 	.byte	0x00, 0xf0, 0x11, 0x00


	//----- nvinfo : EIATTR_KPARAM_INFO
	.align		4
.L_19:
        /*0038*/ 	.byte	0x04, 0x17
        /*003a*/ 	.short	(.L_21 - .L_20)
.L_20:
        /*003c*/ 	.word	0x00000000
        /*0040*/ 	.short	0x0000
        /*0042*/ 	.short	0x0000
        /*0044*/ 	.byte	0x00, 0xf5, 0x21, 0x00


	//----- nvinfo : EIATTR_SPARSE_MMA_MASK
	.align		4
.L_21:
        /*0048*/ 	.byte	0x03, 0x50
        /*004a*/ 	.short	0x0000


	//----- nvinfo : EIATTR_MAXREG_COUNT
	.align		4
        /*004c*/ 	.byte	0x03, 0x1b
        /*004e*/ 	.short	0x00ff


	//----- nvinfo : EIATTR_NUM_BARRIERS
	.align		4
        /*0050*/ 	.byte	0x02, 0x4c
        /*0052*/ 	.byte	0x01
	.zero		1


	//----- nvinfo : EIATTR_MERCURY_ISA_VERSION
	.align		4
        /*0054*/ 	.byte	0x03, 0x5f
        /*0056*/ 	.short	0x0101


	//----- nvinfo : EIATTR_VRC_CTA_INIT_COUNT
	.align		4
        /*0058*/ 	.byte	0x02, 0x4a
	.zero		1
	.zero		1


	//----- nvinfo : EIATTR_EXIT_INSTR_OFFSETS
	.align		4
        /*005c*/ 	.byte	0x04, 0x1c
        /*005e*/ 	.short	(.L_23 - .L_22)


	//   ....[0]....
.L_22:
        /*0060*/ 	.word	0x000009d0


	//----- nvinfo : EIATTR_CBANK_PARAM_SIZE
	.align		4
.L_23:
        /*0064*/ 	.byte	0x03, 0x19
        /*0066*/ 	.short	0x0014


	//----- nvinfo : EIATTR_PARAM_CBANK
	.align		4
        /*0068*/ 	.byte	0x04, 0x0a
        /*006a*/ 	.short	(.L_25 - .L_24)
	.align		4
.L_24:
        /*006c*/ 	.word	index@(.nv.constant0._Z16cudaBlockBitonicPfiii)
        /*0070*/ 	.short	0x0380
        /*0072*/ 	.short	0x0014


	//----- nvinfo : EIATTR_SW_WAR
	.align		4
.L_25:
        /*0074*/ 	.byte	0x04, 0x36
        /*0076*/ 	.short	(.L_27 - .L_26)
.L_26:
        /*0078*/ 	.word	0x00000008
.L_27:


//--------------------- .nv.info._Z15cudaGridBitonicPfii --------------------------
	.section	.nv.info._Z15cudaGridBitonicPfii,"",@"SHT_CUDA_INFO"
	.sectionflags	@""
	.align	4


	//----- nvinfo : EIATTR_CUDA_API_VERSION
	.align		4
        /*0000*/ 	.byte	0x04, 0x37
        /*0002*/ 	.short	(.L_29 - .L_28)
.L_28:
        /*0004*/ 	.word	0x00000082


	//----- nvinfo : EIATTR_KPARAM_INFO
	.align		4
.L_29:
        /*0008*/ 	.byte	0x04, 0x17
        /*000a*/ 	.short	(.L_31 - .L_30)
.L_30:
        /*000c*/ 	.word	0x00000000
        /*0010*/ 	.short	0x0002
        /*0012*/ 	.short	0x000c
        /*0014*/ 	.byte	0x00, 0xf0, 0x11, 0x00


	//----- nvinfo : EIATTR_KPARAM_INFO
	.align		4
.L_31:
        /*0018*/ 	.byte	0x04, 0x17
        /*001a*/ 	.short	(.L_33 - .L_32)
.L_32:
        /*001c*/ 	.word	0x00000000
        /*0020*/ 	.short	0x0001
        /*0022*/ 	.short	0x0008
        /*0024*/ 	.byte	0x00, 0xf0, 0x11, 0x00


	//----- nvinfo : EIATTR_KPARAM_INFO
	.align		4
.L_33:
        /*0028*/ 	.byte	0x04, 0x17
        /*002a*/ 	.short	(.L_35 - .L_34)
.L_34:
        /*002c*/ 	.word	0x00000000
        /*0030*/ 	.short	0x0000
        /*0032*/ 	.short	0x0000
        /*0034*/ 	.byte	0x00, 0xf5, 0x21, 0x00


	//----- nvinfo : EIATTR_SPARSE_MMA_MASK
	.align		4
.L_35:
        /*0038*/ 	.byte	0x03, 0x50
        /*003a*/ 	.short	0x0000


	//----- nvinfo : EIATTR_MAXREG_COUNT
	.align		4
        /*003c*/ 	.byte	0x03, 0x1b
        /*003e*/ 	.short	0x00ff


	//----- nvinfo : EIATTR_NUM_BARRIERS
	.align		4
        /*0040*/ 	.byte	0x02, 0x4c
        /*0042*/ 	.byte	0x01
	.zero		1


	//----- nvinfo : EIATTR_MERCURY_ISA_VERSION
	.align		4
        /*0044*/ 	.byte	0x03, 0x5f
        /*0046*/ 	.short	0x0101


	//----- nvinfo : EIATTR_VRC_CTA_INIT_COUNT
	.align		4
        /*0048*/ 	.byte	0x02, 0x4a
	.zero		1
	.zero		1


	//----- nvinfo : EIATTR_EXIT_INSTR_OFFSETS
	.align		4
        /*004c*/ 	.byte	0x04, 0x1c
        /*004e*/ 	.short	(.L_37 - .L_36)


	//   ....[0]....
.L_36:
        /*0050*/ 	.word	0x00000230


	//----- nvinfo : EIATTR_CBANK_PARAM_SIZE
	.align		4
.L_37:
        /*0054*/ 	.byte	0x03, 0x19
        /*0056*/ 	.short	0x0010


	//----- nvinfo : EIATTR_PARAM_CBANK
	.align		4
        /*0058*/ 	.byte	0x04, 0x0a
        /*005a*/ 	.short	(.L_39 - .L_38)
	.align		4
.L_38:
        /*005c*/ 	.word	index@(.nv.constant0._Z15cudaGridBitonicPfii)
        /*0060*/ 	.short	0x0380
        /*0062*/ 	.short	0x0010


	//----- nvinfo : EIATTR_SW_WAR
	.align		4
.L_39:
        /*0064*/ 	.byte	0x04, 0x36
        /*0066*/ 	.short	(.L_41 - .L_40)
.L_40:
        /*0068*/ 	.word	0x00000008
.L_41:


//--------------------- .nv.callgraph             --------------------------
	.section	.nv.callgraph,"",@"SHT_CUDA_CALLGRAPH"
	.align	4
	.sectionentsize	8
	.align		4
        /*0000*/ 	.word	0x00000000
	.align		4
        /*0004*/ 	.word	0xffffffff
	.align		4
        /*0008*/ 	.word	0x00000000
	.align		4
        /*000c*/ 	.word	0xfffffffe
	.align		4
        /*0010*/ 	.word	0x00000000
	.align		4
        /*0014*/ 	.word	0xfffffffd
	.align		4
        /*0018*/ 	.word	0x00000000
	.align		4
        /*001c*/ 	.word	0xfffffffc


//--------------------- .text._Z16cudaBlockBitonicPfiii --------------------------
	.section	.text._Z16cudaBlockBitonicPfiii,"ax",@progbits
	.align	128
        .global         _Z16cudaBlockBitonicPfiii
        .type           _Z16cudaBlockBitonicPfiii,@function
        .size           _Z16cudaBlockBitonicPfiii,(.L_x_9 - _Z16cudaBlockBitonicPfiii)
        .other          _Z16cudaBlockBitonicPfiii,@"STO_CUDA_ENTRY STV_DEFAULT"
_Z16cudaBlockBitonicPfiii:
.text._Z16cudaBlockBitonicPfiii:
[----:B------:R-:W-:Y:S01]  /*0000*/  LDC R1, c[0x0][0x37c] ;  /* 0x0000df00ff017b82 */ /* 0x000fe20000000800 */
[----:B------:R-:W0:Y:S07]  /*0010*/  S2R R8, SR_CTAID.X ;  /* 0x0000000000087919 */ /* 0x000e2e0000002500 */
[----:B------:R-:W0:Y:S01]  /*0020*/  LDC R11, c[0x0][0x360] ;  /* 0x0000d800ff0b7b82 */ /* 0x000e220000000800 */
[----:B------:R-:W1:Y:S01]  /*0030*/  LDCU.64 UR6, c[0x0][0x358] ;  /* 0x00006b00ff0677ac */ /* 0x000e620008000a00 */
[----:B------:R-:W2:Y:S06]  /*0040*/  S2R R0, SR_TID.X ;  /* 0x0000000000007919 */ /* 0x000eac0000002100 */
[----:B------:R-:W3:Y:S01]  /*0050*/  LDC.64 R4, c[0x0][0x380] ;  /* 0x0000e000ff047b82 */ /* 0x000ee20000000a00 */
[----:B0-----:R-:W-:-:S04]  /*0060*/  IMAD R3, R8, R11, RZ ;  /* 0x0000000b08037224 */ /* 0x001fc800078e02ff */
[----:B--2---:R-:W-:-:S04]  /*0070*/  IMAD R3, R3, 0x2, R0 ;  /* 0x0000000203037824 */ /* 0x004fc800078e0200 */
[C---:B------:R-:W-:Y:S02]  /*0080*/  IMAD.IADD R7, R3.reuse, 0x1, R11 ;  /* 0x0000000103077824 */ /* 0x040fe400078e020b */
[----:B---3--:R-:W-:-:S04]  /*0090*/  IMAD.WIDE.U32 R2, R3, 0x4, R4 ;  /* 0x0000000403027825 */ /* 0x008fc800078e0004 */
[----:B------:R-:W-:Y:S01]  /*00a0*/  IMAD.WIDE.U32 R4, R7, 0x4, R4 ;  /* 0x0000000407047825 */ /* 0x000fe200078e0004 */
[----:B-1----:R-:W2:Y:S04]  /*00b0*/  LDG.E R9, desc[UR6][R2.64] ;  /* 0x0000000602097981 */ /* 0x002ea8000c1e1900 */
[----:B------:R-:W3:Y:S01]  /*00c0*/  LDG.E R10, desc[UR6][R4.64] ;  /* 0x00000006040a7981 */ /* 0x000ee2000c1e1900 */
[----:B------:R-:W0:Y:S01]  /*00d0*/  S2UR UR5, SR_CgaCtaId ;  /* 0x00000000000579c3 */ /* 0x000e220000008800 */
[----:B------:R-:W-:Y:S02]  /*00e0*/  UMOV UR4, 0x400 ;  /* 0x0000040000047882 */ /* 0x000fe40000000000 */
[----:B0-----:R-:W-:Y:S01]  /*00f0*/  ULEA UR4, UR5, UR4, 0x18 ;  /* 0x0000000405047291 */ /* 0x001fe2000f8ec0ff */
[----:B------:R-:W0:Y:S05]  /*0100*/  LDCU UR5, c[0x0][0x390] ;  /* 0x00007200ff0577ac */ /* 0x000e2a0008000800 */
[----:B------:R-:W-:-:S05]  /*0110*/  LEA R6, R0, UR4, 0x2 ;  /* 0x0000000400067c11 */ /* 0x000fca000f8e10ff */
[----:B------:R-:W-:Y:S01]  /*0120*/  IMAD R7, R11, 0x4, R6 ;  /* 0x000000040b077824 */ /* 0x000fe200078e0206 */
[----:B0-----:R-:W-:Y:S01]  /*0130*/  UISETP.NE.AND UP0, UPT, UR5, -0x1, UPT ;  /* 0xffffffff0500788c */ /* 0x001fe2000bf05270 */
[----:B--2---:R0:W-:Y:S04]  /*0140*/  STS [R6], R9 ;  /* 0x0000000906007388 */ /* 0x0041e80000000800 */
[----:B---3--:R0:W-:Y:S01]  /*0150*/  STS [R7], R10 ;  /* 0x0000000a07007388 */ /* 0x0081e20000000800 */
[----:B------:R-:W-:Y:S06]  /*0160*/  BAR.SYNC.DEFER_BLOCKING 0x0 ;  /* 0x0000000000007b1d */ /* 0x000fec0000010000 */
[----:B------:R-:W-:Y:S05]  /*0170*/  BRA.U UP0, `(.L_x_0) ;  /* 0x0000000100dc7547 */ /* 0x000fea000b800000 */
[----:B------:R-:W1:Y:S02]  /*0180*/  LDCU UR5, c[0x0][0x388] ;  /* 0x00007100ff0577ac */ /* 0x000e640008000800 */
[----:B-1----:R-:W-:-:S09]  /*0190*/  UISETP.GE.AND UP0, UPT, UR5, 0x2, UPT ;  /* 0x000000020500788c */ /* 0x002fd2000bf06270 */
[----:B------:R-:W-:Y:S05]  /*01a0*/  BRA.U !UP0, `(.L_x_1) ;  /* 0x0000000508f87547 */ /* 0x000fea000b800000 */
[----:B------:R-:W-:Y:S01]  /*01b0*/  ULEA.HI UR5, UR5, UR5, URZ, 0x1 ;  /* 0x0000000505057291 */ /* 0x000fe2000f8f08ff */
[----:B0-----:R-:W-:-:S03]  /*01c0*/  IMAD.MOV.U32 R9, RZ, RZ, 0x1 ;  /* 0x00000001ff097424 */ /* 0x001fc600078e00ff */
[----:B------:R-:W-:-:S12]  /*01d0*/  USHF.R.S32.HI UR5, URZ, 0x1, UR5 ;  /* 0x00000001ff057899 */ /* 0x000fd80008011405 */
.L_x_4:
[C---:B0-----:R-:W-:Y:S01]  /*01e0*/  VIADD R13, R9.reuse, 0xffffffff ;  /* 0xffffffff090d7836 */ /* 0x041fe20000000000 */
[----:B------:R-:W0:Y:S01]  /*01f0*/  LDC R12, c[0x0][0x38c] ;  /* 0x0000e300ff0c7b82 */ /* 0x000e220000000800 */
[----:B------:R-:W-:-:S03]  /*0200*/  IMAD.SHL.U32 R10, R9, 0x2, RZ ;  /* 0x00000002090a7824 */ /* 0x000fc600078e00ff */
[----:B------:R-:W-:Y:S02]  /*0210*/  LOP3.LUT R11, R9, R13, RZ, 0xc, !PT ;  /* 0x0000000d090b7212 */ /* 0x000fe400078e0cff */
[----:B------:R-:W-:-:S04]  /*0220*/  LOP3.LUT R13, R13, R0, RZ, 0xc0, !PT ;  /* 0x000000000d0d7212 */ /* 0x000fc800078ec0ff */
[----:B------:R-:W1:Y:S01]  /*0230*/  POPC R11, R11 ;  /* 0x0000000b000b7309 */ /* 0x000e620000000000 */
[----:B0-----:R-:W-:Y:S02]  /*0240*/  ISETP.NE.AND P1, PT, R12, 0x1, PT ;  /* 0x000000010c00780c */ /* 0x001fe40003f25270 */
[----:B-1----:R-:W-:-:S05]  /*0250*/  SHF.R.U32.HI R15, RZ, R11, R0 ;  /* 0x0000000bff0f7219 */ /* 0x002fca0000011600 */
[----:B------:R-:W-:-:S05]  /*0260*/  IMAD R13, R10, R15, R13 ;  /* 0x0000000f0a0d7224 */ /* 0x000fca00078e020d */
[----:B------:R-:W-:Y:S02]  /*0270*/  LEA R14, R13, UR4, 0x2 ;  /* 0x000000040d0e7c11 */ /* 0x000fe4000f8e10ff */
[C-C-:B------:R-:W-:Y:S02]  /*0280*/  @!P1 LOP3.LUT R11, R15.reuse, 0x1, R8.reuse, 0x84, !PT ;  /* 0x000000010f0b9812 */ /* 0x140fe400078e8408 */
[----:B------:R-:W-:Y:S01]  /*0290*/  @P1 LOP3.LUT R11, R15, 0x1, R8, 0x48, !PT ;  /* 0x000000010f0b1812 */ /* 0x000fe200078e4808 */
[C---:B------:R-:W-:Y:S01]  /*02a0*/  IMAD R16, R9.reuse, 0x4, R14 ;  /* 0x0000000409107824 */ /* 0x040fe200078e020e */
[----:B------:R-:W-:Y:S01]  /*02b0*/  LDS R13, [R14] ;  /* 0x000000000e0d7984 */ /* 0x000fe20000000800 */
[----:B------:R-:W-:-:S03]  /*02c0*/  ISETP.GE.AND P1, PT, R9, 0x2, PT ;  /* 0x000000020900780c */ /* 0x000fc60003f26270 */
[----:B------:R-:W0:Y:S02]  /*02d0*/  LDS R17, [R16] ;  /* 0x0000000010117984 */ /* 0x000e240000000800 */
[----:B0-----:R-:W-:-:S04]  /*02e0*/  FSETP.GT.AND P0, PT, R13, R17, PT ;  /* 0x000000110d00720b */ /* 0x001fc80003f04000 */
[----:B------:R-:W-:-:S04]  /*02f0*/  SEL R12, RZ, 0x1, !P0 ;  /* 0x00000001ff0c7807 */ /* 0x000fc80004000000 */
[----:B------:R-:W-:-:S13]  /*0300*/  ISETP.NE.AND P0, PT, R11, R12, PT ;  /* 0x0000000c0b00720c */ /* 0x000fda0003f05270 */
[----:B------:R0:W-:Y:S04]  /*0310*/  @!P0 STS [R14], R17 ;  /* 0x000000110e008388 */ /* 0x0001e80000000800 */
[----:B------:R0:W-:Y:S01]  /*0320*/  @!P0 STS [R16], R13 ;  /* 0x0000000d10008388 */ /* 0x0001e20000000800 */
[----:B------:R-:W-:Y:S05]  /*0330*/  @!P1 BRA `(.L_x_2) ;  /* 0x0000000000589947 */ /* 0x000fea0003800000 */
[----:B------:R-:W-:-:S07]  /*0340*/  IMAD.MOV.U32 R12, RZ, RZ, R10 ;  /* 0x000000ffff0c7224 */ /* 0x000fce00078e000a */
.L_x_3:
[----:B0-----:R-:W-:Y:S01]  /*0350*/  SHF.R.U32.HI R16, RZ, 0x1, R9 ;  /* 0x00000001ff107819 */ /* 0x001fe20000011609 */
[----:B------:R-:W-:Y:S01]  /*0360*/  BAR.SYNC.DEFER_BLOCKING 0x0 ;  /* 0x0000000000007b1d */ /* 0x000fe20000010000 */
[----:B------:R-:W-:-:S03]  /*0370*/  SHF.R.S32.HI R12, RZ, 0x1, R12 ;  /* 0x00000001ff0c7819 */ /* 0x000fc6000001140c */
[----:B------:R-:W-:-:S05]  /*0380*/  VIADD R13, R16, 0xffffffff ;  /* 0xffffffff100d7836 */ /* 0x000fca0000000000 */
[----:B------:R-:W-:Y:S02]  /*0390*/  LOP3.LUT R14, R16, R13, RZ, 0xc, !PT ;  /* 0x0000000d100e7212 */ /* 0x000fe400078e0cff */
[----:B------:R-:W-:Y:S02]  /*03a0*/  LOP3.LUT R13, R13, R0, RZ, 0xc0, !PT ;  /* 0x000000000d0d7212 */ /* 0x000fe400078ec0ff */
[----:B------:R-:W0:Y:S02]  /*03b0*/  POPC R15, R14 ;  /* 0x0000000e000f7309 */ /* 0x000e240000000000 */
[----:B0-----:R-:W-:-:S05]  /*03c0*/  SHF.R.U32.HI R15, RZ, R15, R0 ;  /* 0x0000000fff0f7219 */ /* 0x001fca0000011600 */
[----:B------:R-:W-:-:S05]  /*03d0*/  IMAD R13, R12, R15, R13 ;  /* 0x0000000f0c0d7224 */ /* 0x000fca00078e020d */
[----:B------:R-:W-:-:S05]  /*03e0*/  LEA R13, R13, UR4, 0x2 ;  /* 0x000000040d0d7c11 */ /* 0x000fca000f8e10ff */
[----:B------:R-:W-:Y:S01]  /*03f0*/  IMAD R18, R16, 0x4, R13 ;  /* 0x0000000410127824 */ /* 0x000fe200078e020d */
[----:B------:R-:W-:Y:S04]  /*0400*/  LDS R15, [R13] ;  /* 0x000000000d0f7984 */ /* 0x000fe80000000800 */
[----:B------:R-:W0:Y:S02]  /*0410*/  LDS R20, [R18] ;  /* 0x0000000012147984 */ /* 0x000e240000000800 */
[----:B0-----:R-:W-:-:S04]  /*0420*/  FSETP.GT.AND P0, PT, R15, R20, PT ;  /* 0x000000140f00720b */ /* 0x001fc80003f04000 */
[----:B------:R-:W-:-:S04]  /*0430*/  SEL R14, RZ, 0x1, !P0 ;  /* 0x00000001ff0e7807 */ /* 0x000fc80004000000 */
[----:B------:R-:W-:-:S13]  /*0440*/  ISETP.NE.AND P0, PT, R11, R14, PT ;  /* 0x0000000e0b00720c */ /* 0x000fda0003f05270 */
[----:B------:R1:W-:Y:S04]  /*0450*/  @!P0 STS [R13], R20 ;  /* 0x000000140d008388 */ /* 0x0003e80000000800 */
[----:B------:R1:W-:Y:S01]  /*0460*/  @!P0 STS [R18], R15 ;  /* 0x0000000f12008388 */ /* 0x0003e20000000800 */
[----:B------:R-:W-:Y:S01]  /*0470*/  ISETP.GT.U32.AND P0, PT, R9, 0x3, PT ;  /* 0x000000030900780c */ /* 0x000fe20003f04070 */
[----:B------:R-:W-:-:S12]  /*0480*/  IMAD.MOV.U32 R9, RZ, RZ, R16 ;  /* 0x000000ffff097224 */ /* 0x000fd800078e0010 */
[----:B-1----:R-:W-:Y:S05]  /*0490*/  @P0 BRA `(.L_x_3) ;  /* 0xfffffffc00ac0947 */ /* 0x002fea000383ffff */
.L_x_2:
[----:B------:R-:W-:Y:S01]  /*04a0*/  BAR.SYNC.DEFER_BLOCKING 0x0 ;  /* 0x0000000000007b1d */ /* 0x000fe20000010000 */
[----:B------:R-:W-:-:S13]  /*04b0*/  ISETP.GT.AND P0, PT, R10, UR5, PT ;  /* 0x000000050a007c0c */ /* 0x000fda000bf04270 */
[----:B------:R-:W-:Y:S05]  /*04c0*/  @P0 BRA `(.L_x_1) ;  /* 0x0000000400300947 */ /* 0x000fea0003800000 */
[----:B------:R-:W-:Y:S01]  /*04d0*/  IMAD.MOV.U32 R9, RZ, RZ, R10 ;  /* 0x000000ffff097224 */ /* 0x000fe200078e000a */
[----:B------:R-:W-:Y:S06]  /*04e0*/  BRA `(.L_x_4) ;  /* 0xfffffffc003c7947 */ /* 0x000fec000383ffff */
.L_x_0:
[----:B------:R-:W1:Y:S02]  /*04f0*/  LDC R15, c[0x0][0x388] ;  /* 0x0000e200ff0f7b82 */ /* 0x000e640000000800 */
[----:B-1----:R-:W-:-:S04]  /*0500*/  LEA.HI R14, R15, R15, RZ, 0x1 ;  /* 0x0000000f0f0e7211 */ /* 0x002fc800078f08ff */
[----:B0-----:R-:W-:-:S04]  /*0510*/  SHF.R.S32.HI R9, RZ, 0x1, R14 ;  /* 0x00000001ff097819 */ /* 0x001fc8000001140e */
[----:B------:R-:W0:Y:S01]  /*0520*/  I2F.U32.RP R8, R9 ;  /* 0x0000000900087306 */ /* 0x000e220000209000 */
[----:B------:R-:W-:Y:S01]  /*0530*/  IMAD.MOV R13, RZ, RZ, -R9 ;  /* 0x000000ffff0d7224 */ /* 0x000fe200078e0a09 */
[----:B------:R-:W-:-:S06]  /*0540*/  ISETP.NE.U32.AND P2, PT, R9, RZ, PT ;  /* 0x000000ff0900720c */ /* 0x000fcc0003f45070 */
[----:B0-----:R-:W0:Y:S02]  /*0550*/  MUFU.RCP R8, R8 ;  /* 0x0000000800087308 */ /* 0x001e240000001000 */
[----:B0-----:R-:W-:Y:S01]  /*0560*/  VIADD R10, R8, 0xffffffe ;  /* 0x0ffffffe080a7836 */ /* 0x001fe20000000000 */
[----:B------:R-:W-:-:S05]  /*0570*/  LOP3.LUT R8, R14, 0xfffffffe, RZ, 0xc0, !PT ;  /* 0xfffffffe0e087812 */ /* 0x000fca00078ec0ff */
[----:B------:R0:W1:Y:S02]  /*0580*/  F2I.FTZ.U32.TRUNC.NTZ R11, R10 ;  /* 0x0000000a000b7305 */ /* 0x000064000021f000 */
[----:B0-----:R-:W-:Y:S02]  /*0590*/  IMAD.MOV.U32 R10, RZ, RZ, RZ ;  /* 0x000000ffff0a7224 */ /* 0x001fe400078e00ff */
[----:B-1----:R-:W-:-:S04]  /*05a0*/  IMAD R13, R13, R11, RZ ;  /* 0x0000000b0d0d7224 */ /* 0x002fc800078e02ff */
[----:B------:R-:W-:-:S06]  /*05b0*/  IMAD.HI.U32 R11, R11, R13, R10 ;  /* 0x0000000d0b0b7227 */ /* 0x000fcc00078e000a */
[----:B------:R-:W-:-:S05]  /*05c0*/  IMAD.HI.U32 R11, R11, R0, RZ ;  /* 0x000000000b0b7227 */ /* 0x000fca00078e00ff */
[----:B------:R-:W-:-:S05]  /*05d0*/  IADD3 R12, PT, PT, -R11, RZ, RZ ;  /* 0x000000ff0b0c7210 */ /* 0x000fca0007ffe1ff */
[----:B------:R-:W-:-:S05]  /*05e0*/  IMAD R12, R9, R12, R0 ;  /* 0x0000000c090c7224 */ /* 0x000fca00078e0200 */
[----:B------:R-:W-:-:S13]  /*05f0*/  ISETP.GE.U32.AND P0, PT, R12, R9, PT ;  /* 0x000000090c00720c */ /* 0x000fda0003f06070 */
[----:B------:R-:W-:Y:S02]  /*0600*/  @P0 IMAD.IADD R12, R12, 0x1, -R9 ;  /* 0x000000010c0c0824 */ /* 0x000fe400078e0a09 */
[----:B------:R-:W-:-:S03]  /*0610*/  @P0 VIADD R11, R11, 0x1 ;  /* 0x000000010b0b0836 */ /* 0x000fc60000000000 */
[----:B------:R-:W-:-:S13]  /*0620*/  ISETP.GE.U32.AND P1, PT, R12, R9, PT ;  /* 0x000000090c00720c */ /* 0x000fda0003f26070 */
[----:B------:R-:W-:Y:S01]  /*0630*/  @P1 VIADD R11, R11, 0x1 ;  /* 0x000000010b0b1836 */ /* 0x000fe20000000000 */
[----:B------:R-:W-:Y:S02]  /*0640*/  @!P2 LOP3.LUT R11, RZ, R9, RZ, 0x33, !PT ;  /* 0x00000009ff0ba212 */ /* 0x000fe400078e33ff */
[----:B------:R-:W-:-:S03]  /*0650*/  ISETP.GE.AND P1, PT, R15, 0x4, PT ;  /* 0x000000040f00780c */ /* 0x000fc60003f26270 */
[----:B------:R-:W-:-:S04]  /*0660*/  IMAD.MOV R10, RZ, RZ, -R11 ;  /* 0x000000ffff0a7224 */ /* 0x000fc800078e0a0b */
[----:B------:R-:W-:-:S04]  /*0670*/  IMAD R10, R9, R10, R0 ;  /* 0x0000000a090a7224 */ /* 0x000fc800078e0200 */
[----:B------:R-:W-:-:S05]  /*0680*/  IMAD R10, R8, R11, R10 ;  /* 0x0000000b080a7224 */ /* 0x000fca00078e020a */
[----:B------:R-:W-:-:S05]  /*0690*/  LEA R10, R10, UR4, 0x2 ;  /* 0x000000040a0a7c11 */ /* 0x000fca000f8e10ff */
[----:B------:R-:W-:Y:S01]  /*06a0*/  IMAD R12, R9, 0x4, R10 ;  /* 0x00000004090c7824 */ /* 0x000fe200078e020a */
[----:B------:R-:W-:Y:S04]  /*06b0*/  LDS R11, [R10] ;  /* 0x000000000a0b7984 */ /* 0x000fe80000000800 */
[----:B------:R-:W0:Y:S02]  /*06c0*/  LDS R13, [R12] ;  /* 0x000000000c0d7984 */ /* 0x000e240000000800 */
[----:B0-----:R-:W-:-:S04]  /*06d0*/  FSETP.GT.AND P0, PT, R11, R13, PT ;  /* 0x0000000d0b00720b */ /* 0x001fc80003f04000 */
[----:B------:R-:W-:-:S04]  /*06e0*/  SEL R14, RZ, 0x1, !P0 ;  /* 0x00000001ff0e7807 */ /* 0x000fc80004000000 */
[----:B------:R-:W-:-:S13]  /*06f0*/  ISETP.NE.AND P0, PT, R14, UR5, PT ;  /* 0x000000050e007c0c */ /* 0x000fda000bf05270 */
[----:B------:R0:W-:Y:S04]  /*0700*/  @!P0 STS [R10], R13 ;  /* 0x0000000d0a008388 */ /* 0x0001e80000000800 */
[----:B------:R0:W-:Y:S01]  /*0710*/  @!P0 STS [R12], R11 ;  /* 0x0000000b0c008388 */ /* 0x0001e20000000800 */
[----:B------:R-:W-:Y:S05]  /*0720*/  @!P1 BRA `(.L_x_5) ;  /* 0x0000000000949947 */ /* 0x000fea0003800000 */
[----:B------:R-:W1:Y:S02]  /*0730*/  LDCU UR5, c[0x0][0x390] ;  /* 0x00007200ff0577ac */ /* 0x000e640008000800 */
.L_x_6:
[----:B0-----:R-:W-:Y:S01]  /*0740*/  SHF.R.U32.HI R11, RZ, 0x1, R9 ;  /* 0x00000001ff0b7819 */ /* 0x001fe20000011609 */
[----:B------:R-:W-:Y:S01]  /*0750*/  BAR.SYNC.DEFER_BLOCKING 0x0 ;  /* 0x0000000000007b1d */ /* 0x000fe20000010000 */
[----:B------:R-:W-:Y:S02]  /*0760*/  SHF.R.U32.HI R8, RZ, 0x1, R8 ;  /* 0x00000001ff087819 */ /* 0x000fe40000011608 */
[----:B------:R-:W-:Y:S01]  /*0770*/  ISETP.NE.U32.AND P2, PT, R11, RZ, PT ;  /* 0x000000ff0b00720c */ /* 0x000fe20003f45070 */
[----:B------:R-:W-:Y:S02]  /*0780*/  IMAD.MOV R15, RZ, RZ, -R11 ;  /* 0x000000ffff0f7224 */ /* 0x000fe400078e0a0b */
[----:B------:R-:W0:Y:S08]  /*0790*/  I2F.U32.RP R10, R11 ;  /* 0x0000000b000a7306 */ /* 0x000e300000209000 */
[----:B0-----:R-:W0:Y:S02]  /*07a0*/  MUFU.RCP R10, R10 ;  /* 0x0000000a000a7308 */ /* 0x001e240000001000 */
[----:B0-----:R-:W-:-:S06]  /*07b0*/  VIADD R12, R10, 0xffffffe ;  /* 0x0ffffffe0a0c7836 */ /* 0x001fcc0000000000 */
[----:B------:R0:W2:Y:S02]  /*07c0*/  F2I.FTZ.U32.TRUNC.NTZ R13, R12 ;  /* 0x0000000c000d7305 */ /* 0x0000a4000021f000 */
[----:B0-----:R-:W-:Y:S02]  /*07d0*/  IMAD.MOV.U32 R12, RZ, RZ, RZ ;  /* 0x000000ffff0c7224 */ /* 0x001fe400078e00ff */
[----:B--2---:R-:W-:-:S04]  /*07e0*/  IMAD R15, R15, R13, RZ ;  /* 0x0000000d0f0f7224 */ /* 0x004fc800078e02ff */
        /* <DEDUP_REMOVED lines=9> */
[----:B------:R-:W-:-:S05]  /*0880*/  @!P2 LOP3.LUT R13, RZ, R11, RZ, 0x33, !PT ;  /* 0x0000000bff0da212 */ /* 0x000fca00078e33ff */
        /* <DEDUP_REMOVED lines=9> */
[----:B-1----:R-:W-:-:S13]  /*0920*/  ISETP.NE.AND P0, PT, R10, UR5, PT ;  /* 0x000000050a007c0c */ /* 0x002fda000bf05270 */
[----:B------:R2:W-:Y:S04]  /*0930*/  @!P0 STS [R12], R15 ;  /* 0x0000000f0c008388 */ /* 0x0005e80000000800 */
[----:B------:R2:W-:Y:S01]  /*0940*/  @!P0 STS [R14], R13 ;  /* 0x0000000d0e008388 */ /* 0x0005e20000000800 */
[----:B------:R-:W-:Y:S01]  /*0950*/  ISETP.GT.U32.AND P0, PT, R9, 0x3, PT ;  /* 0x000000030900780c */ /* 0x000fe20003f04070 */
[----:B------:R-:W-:-:S12]  /*0960*/  IMAD.MOV.U32 R9, RZ, RZ, R11 ;  /* 0x000000ffff097224 */ /* 0x000fd800078e000b */
[----:B--2---:R-:W-:Y:S05]  /*0970*/  @P0 BRA `(.L_x_6) ;  /* 0xfffffffc00700947 */ /* 0x004fea000383ffff */
.L_x_5:
[----:B------:R-:W-:Y:S06]  /*0980*/  BAR.SYNC.DEFER_BLOCKING 0x0 ;  /* 0x0000000000007b1d */ /* 0x000fec0000010000 */
.L_x_1:
[----:B0-----:R-:W0:Y:S04]  /*0990*/  LDS R9, [R6] ;  /* 0x0000000006097984 */ /* 0x001e280000000800 */
[----:B------:R-:W1:Y:S04]  /*09a0*/  LDS R7, [R7] ;  /* 0x0000000007077984 */ /* 0x000e680000000800 */
[----:B0-----:R-:W-:Y:S04]  /*09b0*/  STG.E desc[UR6][R2.64], R9 ;  /* 0x0000000902007986 */ /* 0x001fe8000c101906 */
[----:B-1----:R-:W-:Y:S01]  /*09c0*/  STG.E desc[UR6][R4.64], R7 ;  /* 0x0000000704007986 */ /* 0x002fe2000c101906 */
[----:B------:R-:W-:Y:S05]  /*09d0*/  EXIT ;  /* 0x000000000000794d */ /* 0x000fea0003800000 */
.L_x_7:
[----:B------:R-:W-:-:S00]  /*09e0*/  BRA `(.L_x_7) ;  /* 0xfffffffc00fc7947 */ /* 0x000fc0000383ffff */
[----:B------:R-:W-:-:S00]  /*09f0*/  NOP ;  /* 0x0000000000007918 */ /* 0x000fc00000000000 */
        /* <DEDUP_REMOVED lines=8> */
.L_x_9:


//--------------------- .text._Z15cudaGridBitonicPfii --------------------------
	.section	.text._Z15cudaGridBitonicPfii,"ax",@progbits
	.align	128
        .global         _Z15cudaGridBitonicPfii
        .type           _Z15cudaGridBitonicPfii,@function
        .size           _Z15cudaGridBitonicPfii,(.L_x_10 - _Z15cudaGridBitonicPfii)
        .other          _Z15cudaGridBitonicPfii,@"STO_CUDA_ENTRY STV_DEFAULT"
_Z15cudaGridBitonicPfii:
.text._Z15cudaGridBitonicPfii:
[----:B------:R-:W-:Y:S01]  /*0000*/  LDC R1, c[0x0][0x37c] ;  /* 0x0000df00ff017b82 */ /* 0x000fe20000000800 */
[----:B------:R-:W0:Y:S07]  /*0010*/  S2R R9, SR_TID.X ;  /* 0x0000000000097919 */ /* 0x000e2e0000002100 */
[----:B------:R-:W0:Y:S01]  /*0020*/  S2UR UR4, SR_CTAID.X ;  /* 0x00000000000479c3 */ /* 0x000e220000002500 */
[----:B------:R-:W1:Y:S07]  /*0030*/  LDCU.64 UR6, c[0x0][0x358] ;  /* 0x00006b00ff0677ac */ /* 0x000e6e0008000a00 */
[----:B------:R-:W0:Y:S08]  /*0040*/  LDC R8, c[0x0][0x360] ;  /* 0x0000d800ff087b82 */ /* 0x000e300000000800 */
[----:B------:R-:W2:Y:S08]  /*0050*/  LDC R0, c[0x0][0x388] ;  /* 0x0000e200ff007b82 */ /* 0x000eb00000000800 */
[----:B------:R-:W3:Y:S01]  /*0060*/  LDC.64 R4, c[0x0][0x380] ;  /* 0x0000e000ff047b82 */ /* 0x000ee20000000a00 */
[----:B0-----:R-:W-:Y:S01]  /*0070*/  IMAD R3, R8, UR4, R9 ;  /* 0x0000000408037c24 */ /* 0x001fe2000f8e0209 */
[----:B--2---:R-:W-:-:S04]  /*0080*/  LEA.HI R0, R0, R0, RZ, 0x1 ;  /* 0x0000000000007211 */ /* 0x004fc800078f08ff */
[----:B------:R-:W-:Y:S01]  /*0090*/  LEA.HI.SX32 R7, R0, R3, 0x1f ;  /* 0x0000000300077211 */ /* 0x000fe200078ffaff */
[----:B---3--:R-:W-:-:S04]  /*00a0*/  IMAD.WIDE.U32 R2, R3, 0x4, R4 ;  /* 0x0000000403027825 */ /* 0x008fc800078e0004 */
[----:B------:R-:W-:Y:S01]  /*00b0*/  IMAD.WIDE.U32 R4, R7, 0x4, R4 ;  /* 0x0000000407047825 */ /* 0x000fe200078e0004 */
[----:B-1----:R-:W2:Y:S04]  /*00c0*/  LDG.E R0, desc[UR6][R2.64] ;  /* 0x0000000602007981 */ /* 0x002ea8000c1e1900 */
[----:B------:R-:W3:Y:S01]  /*00d0*/  LDG.E R6, desc[UR6][R4.64] ;  /* 0x0000000604067981 */ /* 0x000ee2000c1e1900 */
[----:B------:R-:W0:Y:S01]  /*00e0*/  S2UR UR5, SR_CgaCtaId ;  /* 0x00000000000579c3 */ /* 0x000e220000008800 */
[----:B------:R-:W-:Y:S02]  /*00f0*/  UMOV UR4, 0x400 ;  /* 0x0000040000047882 */ /* 0x000fe40000000000 */
[----:B0-----:R-:W-:-:S06]  /*0100*/  ULEA UR4, UR5, UR4, 0x18 ;  /* 0x0000000405047291 */ /* 0x001fcc000f8ec0ff */
[----:B------:R-:W-:-:S05]  /*0110*/  LEA R7, R9, UR4, 0x2 ;  /* 0x0000000409077c11 */ /* 0x000fca000f8e10ff */
[----:B------:R-:W-:Y:S01]  /*0120*/  IMAD R9, R8, 0x4, R7 ;  /* 0x0000000408097824 */ /* 0x000fe200078e0207 */
[----:B------:R-:W0:Y:S01]  /*0130*/  LDCU UR4, c[0x0][0x38c] ;  /* 0x00007180ff0477ac */ /* 0x000e220008000800 */
[----:B--2---:R-:W-:Y:S04]  /*0140*/  STS [R7], R0 ;  /* 0x0000000007007388 */ /* 0x004fe80000000800 */
[----:B---3--:R-:W-:Y:S01]  /*0150*/  STS [R9], R6 ;  /* 0x0000000609007388 */ /* 0x008fe20000000800 */
[----:B------:R-:W-:Y:S06]  /*0160*/  BAR.SYNC.DEFER_BLOCKING 0x0 ;  /* 0x0000000000007b1d */ /* 0x000fec0000010000 */
[----:B------:R-:W-:Y:S04]  /*0170*/  LDS R8, [R7] ;  /* 0x0000000007087984 */ /* 0x000fe80000000800 */
[----:B------:R-:W1:Y:S02]  /*0180*/  LDS R10, [R9] ;  /* 0x00000000090a7984 */ /* 0x000e640000000800 */
[----:B-1----:R-:W-:-:S04]  /*0190*/  FSETP.GT.AND P0, PT, R8, R10, PT ;  /* 0x0000000a0800720b */ /* 0x002fc80003f04000 */
[----:B------:R-:W-:-:S04]  /*01a0*/  SEL R11, RZ, 0x1, !P0 ;  /* 0x00000001ff0b7807 */ /* 0x000fc80004000000 */
[----:B0-----:R-:W-:-:S13]  /*01b0*/  ISETP.NE.AND P0, PT, R11, UR4, PT ;  /* 0x000000040b007c0c */ /* 0x001fda000bf05270 */
[----:B------:R-:W-:Y:S04]  /*01c0*/  @!P0 STS [R7], R10 ;  /* 0x0000000a07008388 */ /* 0x000fe80000000800 */
[----:B------:R-:W-:Y:S01]  /*01d0*/  @!P0 STS [R9], R8 ;  /* 0x0000000809008388 */ /* 0x000fe20000000800 */
[----:B------:R-:W-:Y:S06]  /*01e0*/  BAR.SYNC.DEFER_BLOCKING 0x0 ;  /* 0x0000000000007b1d */ /* 0x000fec0000010000 */
[----:B------:R-:W0:Y:S04]  /*01f0*/  LDS R11, [R7] ;  /* 0x00000000070b7984 */ /* 0x000e280000000800 */
[----:B------:R-:W1:Y:S04]  /*0200*/  LDS R13, [R9] ;  /* 0x00000000090d7984 */ /* 0x000e680000000800 */
[----:B0-----:R-:W-:Y:S04]  /*0210*/  STG.E desc[UR6][R2.64], R11 ;  /* 0x0000000b02007986 */ /* 0x001fe8000c101906 */
[----:B-1----:R-:W-:Y:S01]  /*0220*/  STG.E desc[UR6][R4.64], R13 ;  /* 0x0000000d04007986 */ /* 0x002fe2000c101906 */
[----:B------:R-:W-:Y:S05]  /*0230*/  EXIT ;  /* 0x000000000000794d */ /* 0x000fea0003800000 */
.L_x_8:
        /* <DEDUP_REMOVED lines=12> */
.L_x_10:


//--------------------- .nv.shared._Z16cudaBlockBitonicPfiii --------------------------
	.section	.nv.shared._Z16cudaBlockBitonicPfiii,"aw",@nobits
	.sectionflags	@""
	.align	16
	.zero		1024


//--------------------- .nv.shared.reserved.0     --------------------------
	.section	.nv.shared.reserved.0,"aw",@nobits
	.weak		__nv_reservedSMEM_offset_0_alias
	.size		__nv_reservedSMEM_offset_0_alias, 0, 64
	.other		__nv_reservedSMEM_offset_0_alias,@"STO_CUDA_RESERVED_SHARED STV_DEFAULT"
__nv_reservedSMEM_offset_0_alias:
	.zero		0
	.zero		64


//--------------------- .nv.shared._Z15cudaGridBitonicPfii --------------------------
	.section	.nv.shared._Z15cudaGridBitonicPfii,"aw",@nobits
	.sectionflags	@""
	.align	16
	.zero		1024


//--------------------- .nv.constant0._Z16cudaBlockBitonicPfiii --------------------------
	.section	.nv.constant0._Z16cudaBlockBitonicPfiii,"a",@progbits
	.sectionflags	@""
	.align	4
.nv.constant0._Z16cudaBlockBitonicPfiii:
	.zero		916


//--------------------- .nv.constant0._Z15cudaGridBitonicPfii --------------------------
	.section	.nv.constant0._Z15cudaGridBitonicPfii,"a",@progbits
	.sectionflags	@""
	.align	4
.nv.constant0._Z15cudaGridBitonicPfii:
	.zero		912


//--------------------- SYMBOLS --------------------------

	.type		.nv.reservedSmem.offset0,@object
	.size		.nv.reservedSmem.offset0,0x4
	.type		.nv.reservedSmem.cap,@object
	.size		.nv.reservedSmem.cap,0x4
